//
// Generated by NVIDIA NVVM Compiler
//
// Compiler Build ID: CL-36424714
// Cuda compilation tools, release 13.0, V13.0.88
// Based on NVVM 20.0.0
//

.version 9.0
.target sm_100
.address_size 64

	// .globl	helloWorldKernel
.extern .func  (.param .b32 func_retval0) vprintf
(
	.param .b64 vprintf_param_0,
	.param .b64 vprintf_param_1
)
;
.global .align 1 .b8 $str[16] = {72, 101, 108, 108, 111, 32, 87, 111, 114, 108, 100, 32, 37, 100, 10};

.visible .entry helloWorldKernel(
	.param .u32 helloWorldKernel_param_0
)
{
	.local .align 8 .b8 	__local_depot0[8];
	.reg .b64 	%SP;
	.reg .b64 	%SPL;
	.reg .b32 	%r<4>;
	.reg .b64 	%rd<5>;

	mov.u64 	%SPL, __local_depot0;
	cvta.local.u64 	%SP, %SPL;
	ld.param.u32 	%r1, [helloWorldKernel_param_0];
	add.u64 	%rd1, %SP, 0;
	add.u64 	%rd2, %SPL, 0;
	st.local.u32 	[%rd2], %r1;
	mov.u64 	%rd3, $str;
	cvta.global.u64 	%rd4, %rd3;
	{ // callseq 0, 0
	.param .b64 param0;
	st.param.b64 	[param0], %rd4;
	.param .b64 param1;
	st.param.b64 	[param1], %rd1;
	.param .b32 retval0;
	call.uni (retval0), 
	vprintf, 
	(
	param0, 
	param1
	);
	ld.param.b32 	%r2, [retval0];
	} // callseq 0
	ret;

}


// ===== COMPILED SASS (sm_100) =====

	.target	sm_100

	.elftype	@"ET_EXEC"


//--------------------- .note.nv.tkinfo           --------------------------
	.section	.note.nv.tkinfo,"",@"SHT_NOTE"
	.sectionflags	@"SHF_NOTE_NV_TKINFO"
	.tkinfo
        /*0018*/ 	.word	0x00000002
        /*0030*/ 	.string	""
        /*0030*/ 	.string	"ptxas"
        /*0030*/ 	.string	"Cuda compilation tools, release 13.0, V13.0.88"
        /*0030*/ 	.string	"Build cuda_13.0.r13.0/compiler.36424714_0"
        /*0030*/ 	.string	"-arch sm_100 -m 64 "



//--------------------- .note.nv.cuinfo           --------------------------
	.section	.note.nv.cuinfo,"",@"SHT_NOTE"
	.sectionflags	@"SHF_NOTE_NV_CUINFO"
        /*0018*/ 	.short	0x0002
        /*001a*/ 	.short	0x0064
        /*001c*/ 	.short	0x0082
	.zero		2


//--------------------- .nv.info                  --------------------------
	.section	.nv.info,"",@"SHT_CUDA_INFO"
	.align	4


	//----- nvinfo : EIATTR_REGCOUNT
	.align		4
        /*0000*/ 	.byte	0x04, 0x2f
        /*0002*/ 	.short	(.L_2 - .L_1)
	.align		4
.L_1:
        /*0004*/ 	.word	index@(helloWorldKernel)
        /*0008*/ 	.word	0x00000018


	//----- nvinfo : EIATTR_FRAME_SIZE
	.align		4
.L_2:
        /*000c*/ 	.byte	0x04, 0x11
        /*000e*/ 	.short	(.L_4 - .L_3)
	.align		4
.L_3:
        /*0010*/ 	.word	index@(helloWorldKernel)
        /*0014*/ 	.word	0x00000008


	//----- nvinfo : EIATTR_MIN_STACK_SIZE
	.align		4
.L_4:
        /*0018*/ 	.byte	0x04, 0x12
        /*001a*/ 	.short	(.L_6 - .L_5)
	.align		4
.L_5:
        /*001c*/ 	.word	index@(helloWorldKernel)
        /*0020*/ 	.word	0x00000008
.L_6:


//--------------------- .nv.compat                --------------------------
	.section	.nv.compat,"",@"SHT_CUDA_COMPAT_INFO"
	.align	4
        /*0000*/ 	.byte	0x02, 0x09, 0x00, 0x00, 0x02, 0x02, 0x01, 0x00, 0x02, 0x05, 0x05, 0x00, 0x03, 0x07, 0x01, 0x01
        /*0010*/ 	.byte	0x02, 0x03, 0x00, 0x00, 0x02, 0x06, 0x01, 0x00, 0x04, 0x0b, 0x08, 0x00, 0x09, 0x00, 0x00, 0x00
        /*0020*/ 	.byte	0x00, 0x00, 0x00, 0x00


//--------------------- .nv.info.helloWorldKernel --------------------------
	.section	.nv.info.helloWorldKernel,"",@"SHT_CUDA_INFO"
	.sectionflags	@""
	.align	4


	//----- nvinfo : EIATTR_CUDA_API_VERSION
	.align		4
        /*0000*/ 	.byte	0x04, 0x37
        /*0002*/ 	.short	(.L_8 - .L_7)
.L_7:
        /*0004*/ 	.word	0x00000082


	//----- nvinfo : EIATTR_KPARAM_INFO
	.align		4
.L_8:
        /*0008*/ 	.byte	0x04, 0x17
        /*000a*/ 	.short	(.L_10 - .L_9)
.L_9:
        /*000c*/ 	.word	0x00000000
        /*0010*/ 	.short	0x0000
        /*0012*/ 	.short	0x0000
        /*0014*/ 	.byte	0x00, 0xf0, 0x11, 0x00


	//----- nvinfo : EIATTR_SPARSE_MMA_MASK
	.align		4
.L_10:
        /*0018*/ 	.byte	0x03, 0x50
        /*001a*/ 	.short	0x0000


	//----- nvinfo : EIATTR_MAXREG_COUNT
	.align		4
        /*001c*/ 	.byte	0x03, 0x1b
        /*001e*/ 	.short	0x00ff


	//----- nvinfo : EIATTR_EXTERNS
	.align		4
        /*0020*/ 	.byte	0x04, 0x0f
        /*0022*/ 	.short	(.L_12 - .L_11)


	//   ....[0]....
	.align		4
.L_11:
        /*0024*/ 	.word	index@(vprintf)


	//----- nvinfo : EIATTR_MERCURY_ISA_VERSION
	.align		4
.L_12:
        /*0028*/ 	.byte	0x03, 0x5f
        /*002a*/ 	.short	0x0101


	//----- nvinfo : EIATTR_VRC_CTA_INIT_COUNT
	.align		4
        /*002c*/ 	.byte	0x02, 0x4a
	.zero		1
	.zero		1


	//----- nvinfo : EIATTR_SYSCALL_OFFSETS
	.align		4
        /*0030*/ 	.byte	0x04, 0x46
        /*0032*/ 	.short	(.L_14 - .L_13)


	//   ....[0]....
.L_13:
        /*0034*/ 	.word	0x000000e0


	//----- nvinfo : EIATTR_EXIT_INSTR_OFFSETS
	.align		4
.L_14:
        /*0038*/ 	.byte	0x04, 0x1c
        /*003a*/ 	.short	(.L_16 - .L_15)


	//   ....[0]....
.L_15:
        /*003c*/ 	.word	0x000000f0


	//----- nvinfo : EIATTR_CBANK_PARAM_SIZE
	.align		4
.L_16:
        /*0040*/ 	.byte	0x03, 0x19
        /*0042*/ 	.short	0x0004


	//----- nvinfo : EIATTR_PARAM_CBANK
	.align		4
        /*0044*/ 	.byte	0x04, 0x0a
        /*0046*/ 	.short	(.L_18 - .L_17)
	.align		4
.L_17:
        /*0048*/ 	.word	index@(.nv.constant0.helloWorldKernel)
        /*004c*/ 	.short	0x0380
        /*004e*/ 	.short	0x0004


	//----- nvinfo : EIATTR_SW_WAR
	.align		4
.L_18:
        /*0050*/ 	.byte	0x04, 0x36
        /*0052*/ 	.short	(.L_20 - .L_19)
.L_19:
        /*0054*/ 	.word	0x00000008
.L_20:


//--------------------- .nv.callgraph             --------------------------
	.section	.nv.callgraph,"",@"SHT_CUDA_CALLGRAPH"
	.align	4
	.sectionentsize	8
	.align		4
        /*0000*/ 	.word	0x00000000
	.align		4
        /*0004*/ 	.word	0xffffffff
	.align		4
        /*0008*/ 	.word	index@(helloWorldKernel)
	.align		4
        /*000c*/ 	.word	index@(vprintf)
	.align		4
        /*0010*/ 	.word	0x00000000
	.align		4
        /*0014*/ 	.word	0xfffffffe
	.align		4
        /*0018*/ 	.word	0x00000000
	.align		4
        /*001c*/ 	.word	0xfffffffd
	.align		4
        /*0020*/ 	.word	0x00000000
	.align		4
        /*0024*/ 	.word	0xfffffffc


//--------------------- .nv.constant4             --------------------------
	.section	.nv.constant4,"a",@progbits
	.align	8
	.align		8
.nv.constant4:
        /*0000*/ 	.dword	vprintf
	.align		8
        /*0008*/ 	.dword	$str


//--------------------- .text.helloWorldKernel    --------------------------
	.section	.text.helloWorldKernel,"ax",@progbits
	.align	128
        .global         helloWorldKernel
        .type           helloWorldKernel,@function
        .size           helloWorldKernel,(.L_x_2 - helloWorldKernel)
        .other          helloWorldKernel,@"STO_CUDA_ENTRY STV_DEFAULT"
helloWorldKernel:
.text.helloWorldKernel:
[----:B------:R-:W0:Y:S08]  /*0000*/  LDC R1, c[0x0][0x37c] ;  /* 0x0000df00ff017b82 */ /* 0x000e300000000800 */
[----:B------:R-:W1:Y:S01]  /*0010*/  LDC R8, c[0x0][0x380] ;  /* 0x0000e000ff087b82 */ /* 0x000e620000000800 */
[----:B0-----:R-:W-:Y:S01]  /*0020*/  VIADD R1, R1, 0xfffffff8 ;  /* 0xfffffff801017836 */ /* 0x001fe20000000000 */
[----:B------:R-:W-:Y:S01]  /*0030*/  MOV R0, 0x0 ;  /* 0x0000000000007802 */ /* 0x000fe20000000f00 */
[----:B------:R-:W0:Y:S01]  /*0040*/  LDCU UR4, c[0x0][0x2f8] ;  /* 0x00005f00ff0477ac */ /* 0x000e220008000800 */
[----:B------:R-:W2:Y:S04]  /*0050*/  LDCU.64 UR6, c[0x4][0x8] ;  /* 0x01000100ff0677ac */ /* 0x000ea80008000a00 */
[----:B------:R3:W4:Y:S01]  /*0060*/  LDC.64 R2, c[0x4][R0] ;  /* 0x0100000000027b82 */ /* 0x0007220000000a00 */
[----:B------:R-:W5:Y:S01]  /*0070*/  LDCU UR5, c[0x0][0x2fc] ;  /* 0x00005f80ff0577ac */ /* 0x000f620008000800 */
[----:B0-----:R-:W-:Y:S01]  /*0080*/  IADD3 R6, P0, PT, R1, UR4, RZ ;  /* 0x0000000401067c10 */ /* 0x001fe2000ff1e0ff */
[----:B-1----:R3:W-:Y:S01]  /*0090*/  STL [R1], R8 ;  /* 0x0000000801007387 */ /* 0x0027e20000100800 */
[----:B--2---:R-:W-:Y:S01]  /*00a0*/  IMAD.U32 R4, RZ, RZ, UR6 ;  /* 0x00000006ff047e24 */ /* 0x004fe2000f8e00ff */
[----:B------:R-:W-:-:S02]  /*00b0*/  MOV R5, UR7 ;  /* 0x0000000700057c02 */ /* 0x000fc40008000f00 */
[----:B-----5:R-:W-:-:S08]  /*00c0*/  IMAD.X R7, RZ, RZ, UR5, P0 ;  /* 0x00000005ff077e24 */ /* 0x020fd000080e06ff */
[----:B------:R-:W-:-:S07]  /*00d0*/  LEPC R20, `(.L_x_0) ;  /* 0x000000001014794e */ /* 0x000fce0000000000 */
[----:B---34-:R-:W-:Y:S05]  /*00e0*/  CALL.ABS.NOINC R2 ;  /* 0x0000000002007343 */ /* 0x018fea0003c00000 */
.L_x_0:
[----:B------:R-:W-:Y:S05]  /*00f0*/  EXIT ;  /* 0x000000000000794d */ /* 0x000fea0003800000 */
.L_x_1:
[----:B------:R-:W-:-:S00]  /*0100*/  BRA `(.L_x_1) ;  /* 0xfffffffc00fc7947 */ /* 0x000fc0000383ffff */
[----:B------:R-:W-:-:S00]  /*0110*/  NOP ;  /* 0x0000000000007918 */ /* 0x000fc00000000000 */
        /* <DEDUP_REMOVED lines=14> */
.L_x_2:


//--------------------- .nv.global.init           --------------------------
	.section	.nv.global.init,"aw",@progbits
.nv.global.init:
	.type		$str,@object
	.size		$str,(.L_0 - $str)
$str:
        /*0000*/ 	.byte	0x48, 0x65, 0x6c, 0x6c, 0x6f, 0x20, 0x57, 0x6f, 0x72, 0x6c, 0x64, 0x20, 0x25, 0x64, 0x0a, 0x00
.L_0:


//--------------------- .nv.shared.reserved.0     --------------------------
	.section	.nv.shared.reserved.0,"aw",@nobits
	.weak		__nv_reservedSMEM_offset_0_alias
	.size		__nv_reservedSMEM_offset_0_alias, 0, 64
	.other		__nv_reservedSMEM_offset_0_alias,@"STO_CUDA_RESERVED_SHARED STV_DEFAULT"
__nv_reservedSMEM_offset_0_alias:
	.zero		0
	.zero		64


//--------------------- .nv.constant0.helloWorldKernel --------------------------
	.section	.nv.constant0.helloWorldKernel,"a",@progbits
	.sectionflags	@""
	.align	4
.nv.constant0.helloWorldKernel:
	.zero		900


//--------------------- SYMBOLS --------------------------

	.type		.nv.reservedSmem.offset0,@object
	.size		.nv.reservedSmem.offset0,0x4
	.type		vprintf,@function
